//
// Generated by NVIDIA NVVM Compiler
//
// Compiler Build ID: CL-36424714
// Cuda compilation tools, release 13.0, V13.0.88
// Based on NVVM 20.0.0
//

.version 9.0
.target sm_100
.address_size 64

	// .globl	_Z20test_memory_transferPi
.extern .func  (.param .b32 func_retval0) vprintf
(
	.param .b64 vprintf_param_0,
	.param .b64 vprintf_param_1
)
;
.global .align 1 .b8 $str[24] = {116, 105, 100, 61, 37, 100, 32, 103, 105, 100, 61, 37, 100, 32, 118, 97, 108, 117, 101, 61, 37, 100, 10};

.visible .entry _Z20test_memory_transferPi(
	.param .u64 .ptr .align 1 _Z20test_memory_transferPi_param_0
)
{
	.local .align 8 .b8 	__local_depot0[16];
	.reg .b64 	%SP;
	.reg .b64 	%SPL;
	.reg .b32 	%r<8>;
	.reg .b64 	%rd<9>;

	mov.u64 	%SPL, __local_depot0;
	cvta.local.u64 	%SP, %SPL;
	ld.param.u64 	%rd1, [_Z20test_memory_transferPi_param_0];
	cvta.to.global.u64 	%rd2, %rd1;
	add.u64 	%rd3, %SP, 0;
	add.u64 	%rd4, %SPL, 0;
	mov.u32 	%r1, %ctaid.x;
	mov.u32 	%r2, %ntid.x;
	mov.u32 	%r3, %tid.x;
	mad.lo.s32 	%r4, %r1, %r2, %r3;
	mul.wide.s32 	%rd5, %r4, 4;
	add.s64 	%rd6, %rd2, %rd5;
	ld.global.u32 	%r5, [%rd6];
	st.local.v2.u32 	[%rd4], {%r3, %r4};
	st.local.u32 	[%rd4+8], %r5;
	mov.u64 	%rd7, $str;
	cvta.global.u64 	%rd8, %rd7;
	{ // callseq 0, 0
	.param .b64 param0;
	st.param.b64 	[param0], %rd8;
	.param .b64 param1;
	st.param.b64 	[param1], %rd3;
	.param .b32 retval0;
	call.uni (retval0), 
	vprintf, 
	(
	param0, 
	param1
	);
	ld.param.b32 	%r6, [retval0];
	} // callseq 0
	ret;

}
	// .globl	_Z21test_memory_transfer2Pim
.visible .entry _Z21test_memory_transfer2Pim(
	.param .u64 .ptr .align 1 _Z21test_memory_transfer2Pim_param_0,
	.param .u64 _Z21test_memory_transfer2Pim_param_1
)
{
	.local .align 8 .b8 	__local_depot1[16];
	.reg .b64 	%SP;
	.reg .b64 	%SPL;
	.reg .pred 	%p<2>;
	.reg .b32 	%r<9>;
	.reg .b64 	%rd<11>;

	mov.u64 	%SPL, __local_depot1;
	cvta.local.u64 	%SP, %SPL;
	ld.param.u64 	%rd2, [_Z21test_memory_transfer2Pim_param_0];
	ld.param.u64 	%rd3, [_Z21test_memory_transfer2Pim_param_1];
	mov.u32 	%r2, %ctaid.x;
	mov.u32 	%r3, %ntid.x;
	mov.u32 	%r1, %tid.x;
	mad.lo.s32 	%r4, %r2, %r3, %r1;
	cvt.s64.s32 	%rd1, %r4;
	setp.le.u64 	%p1, %rd3, %rd1;
	@%p1 bra 	$L__BB1_2;
	cvt.u32.u64 	%r5, %rd1;
	add.u64 	%rd4, %SP, 0;
	add.u64 	%rd5, %SPL, 0;
	cvta.to.global.u64 	%rd6, %rd2;
	shl.b64 	%rd7, %rd1, 2;
	add.s64 	%rd8, %rd6, %rd7;
	ld.global.u32 	%r6, [%rd8];
	st.local.v2.u32 	[%rd5], {%r1, %r5};
	st.local.u32 	[%rd5+8], %r6;
	mov.u64 	%rd9, $str;
	cvta.global.u64 	%rd10, %rd9;
	{ // callseq 1, 0
	.param .b64 param0;
	st.param.b64 	[param0], %rd10;
	.param .b64 param1;
	st.param.b64 	[param1], %rd4;
	.param .b32 retval0;
	call.uni (retval0), 
	vprintf, 
	(
	param0, 
	param1
	);
	ld.param.b32 	%r7, [retval0];
	} // callseq 1
$L__BB1_2:
	ret;

}


// ===== COMPILED SASS (sm_100) =====

	.target	sm_100

	.elftype	@"ET_EXEC"


//--------------------- .note.nv.tkinfo           --------------------------
	.section	.note.nv.tkinfo,"",@"SHT_NOTE"
	.sectionflags	@"SHF_NOTE_NV_TKINFO"
	.tkinfo
        /*0018*/ 	.word	0x00000002
        /*0030*/ 	.string	""
        /*0030*/ 	.string	"ptxas"
        /*0030*/ 	.string	"Cuda compilation tools, release 13.0, V13.0.88"
        /*0030*/ 	.string	"Build cuda_13.0.r13.0/compiler.36424714_0"
        /*0030*/ 	.string	"-arch sm_100 -m 64 "



//--------------------- .note.nv.cuinfo           --------------------------
	.section	.note.nv.cuinfo,"",@"SHT_NOTE"
	.sectionflags	@"SHF_NOTE_NV_CUINFO"
        /*0018*/ 	.short	0x0002
        /*001a*/ 	.short	0x0064
        /*001c*/ 	.short	0x0082
	.zero		2


//--------------------- .nv.info                  --------------------------
	.section	.nv.info,"",@"SHT_CUDA_INFO"
	.align	4


	//----- nvinfo : EIATTR_REGCOUNT
	.align		4
        /*0000*/ 	.byte	0x04, 0x2f
        /*0002*/ 	.short	(.L_2 - .L_1)
	.align		4
.L_1:
        /*0004*/ 	.word	index@(_Z20test_memory_transferPi)
        /*0008*/ 	.word	0x00000018


	//----- nvinfo : EIATTR_FRAME_SIZE
	.align		4
.L_2:
        /*000c*/ 	.byte	0x04, 0x11
        /*000e*/ 	.short	(.L_4 - .L_3)
	.align		4
.L_3:
        /*0010*/ 	.word	index@(_Z20test_memory_transferPi)
        /*0014*/ 	.word	0x00000010


	//----- nvinfo : EIATTR_REGCOUNT
	.align		4
.L_4:
        /*0018*/ 	.byte	0x04, 0x2f
        /*001a*/ 	.short	(.L_6 - .L_5)
	.align		4
.L_5:
        /*001c*/ 	.word	index@(_Z21test_memory_transfer2Pim)
        /*0020*/ 	.word	0x00000018


	//----- nvinfo : EIATTR_FRAME_SIZE
	.align		4
.L_6:
        /*0024*/ 	.byte	0x04, 0x11
        /*0026*/ 	.short	(.L_8 - .L_7)
	.align		4
.L_7:
        /*0028*/ 	.word	index@(_Z21test_memory_transfer2Pim)
        /*002c*/ 	.word	0x00000010


	//----- nvinfo : EIATTR_MIN_STACK_SIZE
	.align		4
.L_8:
        /*0030*/ 	.byte	0x04, 0x12
        /*0032*/ 	.short	(.L_10 - .L_9)
	.align		4
.L_9:
        /*0034*/ 	.word	index@(_Z21test_memory_transfer2Pim)
        /*0038*/ 	.word	0x00000010


	//----- nvinfo : EIATTR_MIN_STACK_SIZE
	.align		4
.L_10:
        /*003c*/ 	.byte	0x04, 0x12
        /*003e*/ 	.short	(.L_12 - .L_11)
	.align		4
.L_11:
        /*0040*/ 	.word	index@(_Z20test_memory_transferPi)
        /*0044*/ 	.word	0x00000010
.L_12:


//--------------------- .nv.compat                --------------------------
	.section	.nv.compat,"",@"SHT_CUDA_COMPAT_INFO"
	.align	4
        /*0000*/ 	.byte	0x02, 0x09, 0x00, 0x00, 0x02, 0x02, 0x01, 0x00, 0x02, 0x05, 0x05, 0x00, 0x03, 0x07, 0x01, 0x01
        /*0010*/ 	.byte	0x02, 0x03, 0x00, 0x00, 0x02, 0x06, 0x01, 0x00, 0x04, 0x0b, 0x08, 0x00, 0x09, 0x00, 0x00, 0x00
        /*0020*/ 	.byte	0x00, 0x00, 0x00, 0x00


//--------------------- .nv.info._Z21test_memory_transfer2Pim --------------------------
	.section	.nv.info._Z21test_memory_transfer2Pim,"",@"SHT_CUDA_INFO"
	.sectionflags	@""
	.align	4


	//----- nvinfo : EIATTR_CUDA_API_VERSION
	.align		4
        /*0000*/ 	.byte	0x04, 0x37
        /*0002*/ 	.short	(.L_14 - .L_13)
.L_13:
        /*0004*/ 	.word	0x00000082


	//----- nvinfo : EIATTR_KPARAM_INFO
	.align		4
.L_14:
        /*0008*/ 	.byte	0x04, 0x17
        /*000a*/ 	.short	(.L_16 - .L_15)
.L_15:
        /*000c*/ 	.word	0x00000000
        /*0010*/ 	.short	0x0001
        /*0012*/ 	.short	0x0008
        /*0014*/ 	.byte	0x00, 0xf0, 0x21, 0x00


	//----- nvinfo : EIATTR_KPARAM_INFO
	.align		4
.L_16:
        /*0018*/ 	.byte	0x04, 0x17
        /*001a*/ 	.short	(.L_18 - .L_17)
.L_17:
        /*001c*/ 	.word	0x00000000
        /*0020*/ 	.short	0x0000
        /*0022*/ 	.short	0x0000
        /*0024*/ 	.byte	0x00, 0xf5, 0x21, 0x00


	//----- nvinfo : EIATTR_SPARSE_MMA_MASK
	.align		4
.L_18:
        /*0028*/ 	.byte	0x03, 0x50
        /*002a*/ 	.short	0x0000


	//----- nvinfo : EIATTR_MAXREG_COUNT
	.align		4
        /*002c*/ 	.byte	0x03, 0x1b
        /*002e*/ 	.short	0x00ff


	//----- nvinfo : EIATTR_EXTERNS
	.align		4
        /*0030*/ 	.byte	0x04, 0x0f
        /*0032*/ 	.short	(.L_20 - .L_19)


	//   ....[0]....
	.align		4
.L_19:
        /*0034*/ 	.word	index@(vprintf)


	//----- nvinfo : EIATTR_MERCURY_ISA_VERSION
	.align		4
.L_20:
        /*0038*/ 	.byte	0x03, 0x5f
        /*003a*/ 	.short	0x0101


	//----- nvinfo : EIATTR_VRC_CTA_INIT_COUNT
	.align		4
        /*003c*/ 	.byte	0x02, 0x4a
	.zero		1
	.zero		1


	//----- nvinfo : EIATTR_SYSCALL_OFFSETS
	.align		4
        /*0040*/ 	.byte	0x04, 0x46
        /*0042*/ 	.short	(.L_22 - .L_21)


	//   ....[0]....
.L_21:
        /*0044*/ 	.word	0x000001c0


	//----- nvinfo : EIATTR_EXIT_INSTR_OFFSETS
	.align		4
.L_22:
        /*0048*/ 	.byte	0x04, 0x1c
        /*004a*/ 	.short	(.L_24 - .L_23)


	//   ....[0]....
.L_23:
        /*004c*/ 	.word	0x000000e0


	//   ....[1]....
        /*0050*/ 	.word	0x000001d0


	//----- nvinfo : EIATTR_CRS_STACK_SIZE
	.align		4
.L_24:
        /*0054*/ 	.byte	0x04, 0x1e
        /*0056*/ 	.short	(.L_26 - .L_25)
.L_25:
        /*0058*/ 	.word	0x00000000


	//----- nvinfo : EIATTR_CBANK_PARAM_SIZE
	.align		4
.L_26:
        /*005c*/ 	.byte	0x03, 0x19
        /*005e*/ 	.short	0x0010


	//----- nvinfo : EIATTR_PARAM_CBANK
	.align		4
        /*0060*/ 	.byte	0x04, 0x0a
        /*0062*/ 	.short	(.L_28 - .L_27)
	.align		4
.L_27:
        /*0064*/ 	.word	index@(.nv.constant0._Z21test_memory_transfer2Pim)
        /*0068*/ 	.short	0x0380
        /*006a*/ 	.short	0x0010


	//----- nvinfo : EIATTR_SW_WAR
	.align		4
.L_28:
        /*006c*/ 	.byte	0x04, 0x36
        /*006e*/ 	.short	(.L_30 - .L_29)
.L_29:
        /*0070*/ 	.word	0x00000008
.L_30:


//--------------------- .nv.info._Z20test_memory_transferPi --------------------------
	.section	.nv.info._Z20test_memory_transferPi,"",@"SHT_CUDA_INFO"
	.sectionflags	@""
	.align	4


	//----- nvinfo : EIATTR_CUDA_API_VERSION
	.align		4
        /*0000*/ 	.byte	0x04, 0x37
        /*0002*/ 	.short	(.L_32 - .L_31)
.L_31:
        /*0004*/ 	.word	0x00000082


	//----- nvinfo : EIATTR_KPARAM_INFO
	.align		4
.L_32:
        /*0008*/ 	.byte	0x04, 0x17
        /*000a*/ 	.short	(.L_34 - .L_33)
.L_33:
        /*000c*/ 	.word	0x00000000
        /*0010*/ 	.short	0x0000
        /*0012*/ 	.short	0x0000
        /*0014*/ 	.byte	0x00, 0xf5, 0x21, 0x00


	//----- nvinfo : EIATTR_SPARSE_MMA_MASK
	.align		4
.L_34:
        /*0018*/ 	.byte	0x03, 0x50
        /*001a*/ 	.short	0x0000


	//----- nvinfo : EIATTR_MAXREG_COUNT
	.align		4
        /*001c*/ 	.byte	0x03, 0x1b
        /*001e*/ 	.short	0x00ff


	//----- nvinfo : EIATTR_EXTERNS
	.align		4
        /*0020*/ 	.byte	0x04, 0x0f
        /*0022*/ 	.short	(.L_36 - .L_35)


	//   ....[0]....
	.align		4
.L_35:
        /*0024*/ 	.word	index@(vprintf)


	//----- nvinfo : EIATTR_MERCURY_ISA_VERSION
	.align		4
.L_36:
        /*0028*/ 	.byte	0x03, 0x5f
        /*002a*/ 	.short	0x0101


	//----- nvinfo : EIATTR_VRC_CTA_INIT_COUNT
	.align		4
        /*002c*/ 	.byte	0x02, 0x4a
	.zero		1
	.zero		1


	//----- nvinfo : EIATTR_SYSCALL_OFFSETS
	.align		4
        /*0030*/ 	.byte	0x04, 0x46
        /*0032*/ 	.short	(.L_38 - .L_37)


	//   ....[0]....
.L_37:
        /*0034*/ 	.word	0x00000160


	//----- nvinfo : EIATTR_EXIT_INSTR_OFFSETS
	.align		4
.L_38:
        /*0038*/ 	.byte	0x04, 0x1c
        /*003a*/ 	.short	(.L_40 - .L_39)


	//   ....[0]....
.L_39:
        /*003c*/ 	.word	0x00000170


	//----- nvinfo : EIATTR_CBANK_PARAM_SIZE
	.align		4
.L_40:
        /*0040*/ 	.byte	0x03, 0x19
        /*0042*/ 	.short	0x0008


	//----- nvinfo : EIATTR_PARAM_CBANK
	.align		4
        /*0044*/ 	.byte	0x04, 0x0a
        /*0046*/ 	.short	(.L_42 - .L_41)
	.align		4
.L_41:
        /*0048*/ 	.word	index@(.nv.constant0._Z20test_memory_transferPi)
        /*004c*/ 	.short	0x0380
        /*004e*/ 	.short	0x0008


	//----- nvinfo : EIATTR_SW_WAR
	.align		4
.L_42:
        /*0050*/ 	.byte	0x04, 0x36
        /*0052*/ 	.short	(.L_44 - .L_43)
.L_43:
        /*0054*/ 	.word	0x00000008
.L_44:


//--------------------- .nv.callgraph             --------------------------
	.section	.nv.callgraph,"",@"SHT_CUDA_CALLGRAPH"
	.align	4
	.sectionentsize	8
	.align		4
        /*0000*/ 	.word	0x00000000
	.align		4
        /*0004*/ 	.word	0xffffffff
	.align		4
        /*0008*/ 	.word	index@(_Z21test_memory_transfer2Pim)
	.align		4
        /*000c*/ 	.word	index@(vprintf)
	.align		4
        /*0010*/ 	.word	index@(_Z20test_memory_transferPi)
	.align		4
        /*0014*/ 	.word	index@(vprintf)
	.align		4
        /*0018*/ 	.word	0x00000000
	.align		4
        /*001c*/ 	.word	0xfffffffe
	.align		4
        /*0020*/ 	.word	0x00000000
	.align		4
        /*0024*/ 	.word	0xfffffffd
	.align		4
        /*0028*/ 	.word	0x00000000
	.align		4
        /*002c*/ 	.word	0xfffffffc


//--------------------- .nv.constant4             --------------------------
	.section	.nv.constant4,"a",@progbits
	.align	8
	.align		8
.nv.constant4:
        /*0000*/ 	.dword	vprintf
	.align		8
        /*0008*/ 	.dword	$str


//--------------------- .text._Z21test_memory_transfer2Pim --------------------------
	.section	.text._Z21test_memory_transfer2Pim,"ax",@progbits
	.align	128
        .global         _Z21test_memory_transfer2Pim
        .type           _Z21test_memory_transfer2Pim,@function
        .size           _Z21test_memory_transfer2Pim,(.L_x_4 - _Z21test_memory_transfer2Pim)
        .other          _Z21test_memory_transfer2Pim,@"STO_CUDA_ENTRY STV_DEFAULT"
_Z21test_memory_transfer2Pim:
.text._Z21test_memory_transfer2Pim:
[----:B------:R-:W0:Y:S01]  /*0000*/  LDC R1, c[0x0][0x37c] ;  /* 0x0000df00ff017b82 */ /* 0x000e220000000800 */
[----:B------:R-:W1:Y:S01]  /*0010*/  S2R R8, SR_TID.X ;  /* 0x0000000000087919 */ /* 0x000e620000002100 */
[----:B------:R-:W2:Y:S06]  /*0020*/  LDCU UR5, c[0x0][0x2fc] ;  /* 0x00005f80ff0577ac */ /* 0x000eac0008000800 */
[----:B------:R-:W1:Y:S01]  /*0030*/  S2UR UR6, SR_CTAID.X ;  /* 0x00000000000679c3 */ /* 0x000e620000002500 */
[----:B0-----:R-:W-:Y:S01]  /*0040*/  VIADD R1, R1, 0xfffffff0 ;  /* 0xfffffff001017836 */ /* 0x001fe20000000000 */
[----:B------:R-:W0:Y:S01]  /*0050*/  LDCU.64 UR8, c[0x0][0x388] ;  /* 0x00007100ff0877ac */ /* 0x000e220008000a00 */
[----:B------:R-:W3:Y:S05]  /*0060*/  LDCU UR4, c[0x0][0x2f8] ;  /* 0x00005f00ff0477ac */ /* 0x000eea0008000800 */
[----:B------:R-:W1:Y:S01]  /*0070*/  LDC R9, c[0x0][0x360] ;  /* 0x0000d800ff097b82 */ /* 0x000e620000000800 */
[----:B---3--:R-:W-:-:S05]  /*0080*/  IADD3 R6, P1, PT, R1, UR4, RZ ;  /* 0x0000000401067c10 */ /* 0x008fca000ff3e0ff */
[----:B--2---:R-:W-:Y:S02]  /*0090*/  IMAD.X R7, RZ, RZ, UR5, P1 ;  /* 0x00000005ff077e24 */ /* 0x004fe400088e06ff */
[----:B-1----:R-:W-:-:S05]  /*00a0*/  IMAD R9, R9, UR6, R8 ;  /* 0x0000000609097c24 */ /* 0x002fca000f8e0208 */
[----:B0-----:R-:W-:Y:S02]  /*00b0*/  ISETP.GE.U32.AND P0, PT, R9, UR8, PT ;  /* 0x0000000809007c0c */ /* 0x001fe4000bf06070 */
[----:B------:R-:W-:-:S04]  /*00c0*/  SHF.R.S32.HI R0, RZ, 0x1f, R9 ;  /* 0x0000001fff007819 */ /* 0x000fc80000011409 */
[----:B------:R-:W-:-:S13]  /*00d0*/  ISETP.GE.U32.AND.EX P0, PT, R0, UR9, PT, P0 ;  /* 0x0000000900007c0c */ /* 0x000fda000bf06100 */
[----:B------:R-:W-:Y:S05]  /*00e0*/  @P0 EXIT ;  /* 0x000000000000094d */ /* 0x000fea0003800000 */
[----:B------:R-:W0:Y:S01]  /*00f0*/  LDCU.64 UR6, c[0x0][0x380] ;  /* 0x00007000ff0677ac */ /* 0x000e220008000a00 */
[----:B------:R-:W1:Y:S01]  /*0100*/  LDCU.64 UR4, c[0x0][0x358] ;  /* 0x00006b00ff0477ac */ /* 0x000e620008000a00 */
[----:B0-----:R-:W-:-:S04]  /*0110*/  LEA R10, P0, R9, UR6, 0x2 ;  /* 0x00000006090a7c11 */ /* 0x001fc8000f8010ff */
[----:B------:R-:W-:-:S05]  /*0120*/  LEA.HI.X R11, R9, UR7, R0, 0x2, P0 ;  /* 0x00000007090b7c11 */ /* 0x000fca00080f1400 */
[----:B-1----:R-:W2:Y:S01]  /*0130*/  LDG.E R0, desc[UR4][R10.64] ;  /* 0x000000040a007981 */ /* 0x002ea2000c1e1900 */
[----:B------:R-:W-:Y:S01]  /*0140*/  MOV R2, 0x0 ;  /* 0x0000000000027802 */ /* 0x000fe20000000f00 */
[----:B------:R-:W0:Y:S02]  /*0150*/  LDCU.64 UR4, c[0x4][0x8] ;  /* 0x01000100ff0477ac */ /* 0x000e240008000a00 */
[----:B------:R1:W-:Y:S03]  /*0160*/  STL.64 [R1], R8 ;  /* 0x0000000801007387 */ /* 0x0003e60000100a00 */
[----:B------:R-:W3:Y:S01]  /*0170*/  LDC.64 R2, c[0x4][R2] ;  /* 0x0100000002027b82 */ /* 0x000ee20000000a00 */
[----:B0-----:R-:W-:Y:S02]  /*0180*/  IMAD.U32 R4, RZ, RZ, UR4 ;  /* 0x00000004ff047e24 */ /* 0x001fe4000f8e00ff */
[----:B------:R-:W-:Y:S01]  /*0190*/  IMAD.U32 R5, RZ, RZ, UR5 ;  /* 0x00000005ff057e24 */ /* 0x000fe2000f8e00ff */
[----:B--23--:R1:W-:Y:S06]  /*01a0*/  STL [R1+0x8], R0 ;  /* 0x0000080001007387 */ /* 0x00c3ec0000100800 */
[----:B------:R-:W-:-:S07]  /*01b0*/  LEPC R20, `(.L_x_0) ;  /* 0x000000001014794e */ /* 0x000fce0000000000 */
[----:B-1----:R-:W-:Y:S05]  /*01c0*/  CALL.ABS.NOINC R2 ;  /* 0x0000000002007343 */ /* 0x002fea0003c00000 */
.L_x_0:
[----:B------:R-:W-:Y:S05]  /*01d0*/  EXIT ;  /* 0x000000000000794d */ /* 0x000fea0003800000 */
.L_x_1:
[----:B------:R-:W-:-:S00]  /*01e0*/  BRA `(.L_x_1) ;  /* 0xfffffffc00fc7947 */ /* 0x000fc0000383ffff */
[----:B------:R-:W-:-:S00]  /*01f0*/  NOP ;  /* 0x0000000000007918 */ /* 0x000fc00000000000 */
        /* <DEDUP_REMOVED lines=8> */
.L_x_4:


//--------------------- .text._Z20test_memory_transferPi --------------------------
	.section	.text._Z20test_memory_transferPi,"ax",@progbits
	.align	128
        .global         _Z20test_memory_transferPi
        .type           _Z20test_memory_transferPi,@function
        .size           _Z20test_memory_transferPi,(.L_x_5 - _Z20test_memory_transferPi)
        .other          _Z20test_memory_transferPi,@"STO_CUDA_ENTRY STV_DEFAULT"
_Z20test_memory_transferPi:
.text._Z20test_memory_transferPi:
[----:B------:R-:W0:Y:S01]  /*0000*/  LDC R1, c[0x0][0x37c] ;  /* 0x0000df00ff017b82 */ /* 0x000e220000000800 */
[----:B------:R-:W1:Y:S01]  /*0010*/  S2R R10, SR_TID.X ;  /* 0x00000000000a7919 */ /* 0x000e620000002100 */
[----:B------:R-:W2:Y:S06]  /*0020*/  LDCU UR6, c[0x0][0x2fc] ;  /* 0x00005f80ff0677ac */ /* 0x000eac0008000800 */
[----:B------:R-:W1:Y:S01]  /*0030*/  S2UR UR7, SR_CTAID.X ;  /* 0x00000000000779c3 */ /* 0x000e620000002500 */
[----:B0-----:R-:W-:Y:S01]  /*0040*/  VIADD R1, R1, 0xfffffff0 ;  /* 0xfffffff001017836 */ /* 0x001fe20000000000 */
[----:B------:R-:W0:Y:S06]  /*0050*/  LDCU.64 UR4, c[0x0][0x358] ;  /* 0x00006b00ff0477ac */ /* 0x000e2c0008000a00 */
[----:B------:R-:W3:Y:S01]  /*0060*/  LDC.64 R2, c[0x0][0x380] ;  /* 0x0000e000ff027b82 */ /* 0x000ee20000000a00 */
[----:B------:R-:W-:Y:S01]  /*0070*/  MOV R0, 0x0 ;  /* 0x0000000000007802 */ /* 0x000fe20000000f00 */
[----:B------:R-:W4:Y:S06]  /*0080*/  LDCU.64 UR8, c[0x4][0x8] ;  /* 0x01000100ff0877ac */ /* 0x000f2c0008000a00 */
[----:B------:R-:W1:Y:S02]  /*0090*/  LDC R11, c[0x0][0x360] ;  /* 0x0000d800ff0b7b82 */ /* 0x000e640000000800 */
[----:B-1----:R-:W-:-:S04]  /*00a0*/  IMAD R11, R11, UR7, R10 ;  /* 0x000000070b0b7c24 */ /* 0x002fc8000f8e020a */
[----:B---3--:R-:W-:-:S06]  /*00b0*/  IMAD.WIDE R2, R11, 0x4, R2 ;  /* 0x000000040b027825 */ /* 0x008fcc00078e0202 */
[----:B0-----:R-:W3:Y:S01]  /*00c0*/  LDG.E R2, desc[UR4][R2.64] ;  /* 0x0000000402027981 */ /* 0x001ee2000c1e1900 */
[----:B------:R-:W0:Y:S01]  /*00d0*/  LDCU UR4, c[0x0][0x2f8] ;  /* 0x00005f00ff0477ac */ /* 0x000e220008000800 */
[----:B------:R1:W1:Y:S01]  /*00e0*/  LDC.64 R8, c[0x4][R0] ;  /* 0x0100000000087b82 */ /* 0x0002620000000a00 */
[----:B----4-:R-:W-:Y:S01]  /*00f0*/  IMAD.U32 R4, RZ, RZ, UR8 ;  /* 0x00000008ff047e24 */ /* 0x010fe2000f8e00ff */
[----:B------:R4:W-:Y:S01]  /*0100*/  STL.64 [R1], R10 ;  /* 0x0000000a01007387 */ /* 0x0009e20000100a00 */
[----:B------:R-:W-:Y:S02]  /*0110*/  MOV R5, UR9 ;  /* 0x0000000900057c02 */ /* 0x000fe40008000f00 */
[----:B0-----:R-:W-:-:S04]  /*0120*/  IADD3 R6, P0, PT, R1, UR4, RZ ;  /* 0x0000000401067c10 */ /* 0x001fc8000ff1e0ff */
[----:B--2---:R-:W-:Y:S01]  /*0130*/  IADD3.X R7, PT, PT, RZ, UR6, RZ, P0, !PT ;  /* 0x00000006ff077c10 */ /* 0x004fe200087fe4ff */
[----:B-1-3--:R4:W-:Y:S08]  /*0140*/  STL [R1+0x8], R2 ;  /* 0x0000080201007387 */ /* 0x00a9f00000100800 */
[----:B------:R-:W-:-:S07]  /*0150*/  LEPC R20, `(.L_x_2) ;  /* 0x000000001014794e */ /* 0x000fce0000000000 */
[----:B----4-:R-:W-:Y:S05]  /*0160*/  CALL.ABS.NOINC R8 ;  /* 0x0000000008007343 */ /* 0x010fea0003c00000 */
.L_x_2:
[----:B------:R-:W-:Y:S05]  /*0170*/  EXIT ;  /* 0x000000000000794d */ /* 0x000fea0003800000 */
.L_x_3:
        /* <DEDUP_REMOVED lines=16> */
.L_x_5:


//--------------------- .nv.global.init           --------------------------
	.section	.nv.global.init,"aw",@progbits
.nv.global.init:
	.type		$str,@object
	.size		$str,(.L_0 - $str)
$str:
        /*0000*/ 	.byte	0x74, 0x69, 0x64, 0x3d, 0x25, 0x64, 0x20, 0x67, 0x69, 0x64, 0x3d, 0x25, 0x64, 0x20, 0x76, 0x61
        /*0010*/ 	.byte	0x6c, 0x75, 0x65, 0x3d, 0x25, 0x64, 0x0a, 0x00
.L_0:


//--------------------- .nv.shared.reserved.0     --------------------------
	.section	.nv.shared.reserved.0,"aw",@nobits
	.weak		__nv_reservedSMEM_offset_0_alias
	.size		__nv_reservedSMEM_offset_0_alias, 0, 64
	.other		__nv_reservedSMEM_offset_0_alias,@"STO_CUDA_RESERVED_SHARED STV_DEFAULT"
__nv_reservedSMEM_offset_0_alias:
	.zero		0
	.zero		64


//--------------------- .nv.constant0._Z21test_memory_transfer2Pim --------------------------
	.section	.nv.constant0._Z21test_memory_transfer2Pim,"a",@progbits
	.sectionflags	@""
	.align	4
.nv.constant0._Z21test_memory_transfer2Pim:
	.zero		912


//--------------------- .nv.constant0._Z20test_memory_transferPi --------------------------
	.section	.nv.constant0._Z20test_memory_transferPi,"a",@progbits
	.sectionflags	@""
	.align	4
.nv.constant0._Z20test_memory_transferPi:
	.zero		904


//--------------------- SYMBOLS --------------------------

	.type		.nv.reservedSmem.offset0,@object
	.size		.nv.reservedSmem.offset0,0x4
	.type		vprintf,@function
